//
// Generated by NVIDIA NVVM Compiler
//
// Compiler Build ID: CL-36424714
// Cuda compilation tools, release 13.0, V13.0.88
// Based on NVVM 20.0.0
//

.version 9.0
.target sm_100
.address_size 64

	// .globl	blockhash

.visible .entry blockhash(
	.param .u64 .ptr .align 1 blockhash_param_0,
	.param .u64 .ptr .align 1 blockhash_param_1,
	.param .u32 blockhash_param_2,
	.param .u32 blockhash_param_3,
	.param .u32 blockhash_param_4
)
{
	.reg .pred 	%p<16>;
	.reg .b16 	%rs<8>;
	.reg .b32 	%r<16>;
	.reg .b64 	%rd<117>;

	ld.param.u64 	%rd49, [blockhash_param_0];
	ld.param.u64 	%rd48, [blockhash_param_1];
	ld.param.u32 	%r8, [blockhash_param_2];
	ld.param.u32 	%r9, [blockhash_param_3];
	ld.param.u32 	%r10, [blockhash_param_4];
	cvta.to.global.u64 	%rd1, %rd49;
	mov.u32 	%r1, %ctaid.x;
	mov.u32 	%r2, %tid.y;
	setp.eq.s32 	%p1, %r9, 0;
	mov.b32 	%r15, 0;
	@%p1 bra 	$L__BB0_33;
	cvt.u64.u32 	%rd2, %r8;
	setp.eq.s32 	%p2, %r8, 0;
	mul.lo.s32 	%r3, %r9, %r2;
	@%p2 bra 	$L__BB0_33;
	and.b32  	%r4, %r8, 3;
	and.b64  	%rd3, %rd2, 3;
	and.b64  	%rd4, %rd2, 4294967292;
	and.b32  	%r5, %r8, 1;
	cvt.u64.u32 	%rd5, %r9;
	mul.lo.s32 	%r13, %r8, %r1;
	cvt.u64.u32 	%rd6, %r13;
	cvt.u64.u32 	%rd7, %r3;
	mov.b64 	%rd99, 0;
	mov.u64 	%rd103, %rd99;
$L__BB0_3:
	setp.lt.u32 	%p3, %r8, 4;
	add.s64 	%rd53, %rd99, %rd7;
	mad.lo.s64 	%rd10, %rd53, %rd2, %rd6;
	mov.b64 	%rd114, 0;
	@%p3 bra 	$L__BB0_18;
	shl.b64 	%rd54, %rd10, 2;
	add.s64 	%rd55, %rd1, %rd54;
	add.s64 	%rd101, %rd55, 7;
	mov.u64 	%rd102, %rd4;
$L__BB0_5:
	.pragma "nounroll";
	ld.global.u8 	%rs1, [%rd101+-4];
	setp.ne.s16 	%p4, %rs1, 0;
	@%p4 bra 	$L__BB0_7;
	add.s64 	%rd104, %rd103, 765;
	bra.uni 	$L__BB0_8;
$L__BB0_7:
	ld.global.u8 	%rd56, [%rd101+-7];
	ld.global.u8 	%rd57, [%rd101+-6];
	ld.global.u8 	%rd58, [%rd101+-5];
	add.s64 	%rd59, %rd103, %rd56;
	add.s64 	%rd60, %rd59, %rd57;
	add.s64 	%rd104, %rd60, %rd58;
$L__BB0_8:
	ld.global.u8 	%rs2, [%rd101];
	setp.eq.s16 	%p5, %rs2, 0;
	@%p5 bra 	$L__BB0_10;
	ld.global.u8 	%rd61, [%rd101+-3];
	ld.global.u8 	%rd62, [%rd101+-2];
	ld.global.u8 	%rd63, [%rd101+-1];
	add.s64 	%rd64, %rd104, %rd61;
	add.s64 	%rd65, %rd64, %rd62;
	add.s64 	%rd105, %rd65, %rd63;
	bra.uni 	$L__BB0_11;
$L__BB0_10:
	add.s64 	%rd105, %rd104, 765;
$L__BB0_11:
	ld.global.u8 	%rs3, [%rd101+4];
	setp.eq.s16 	%p6, %rs3, 0;
	@%p6 bra 	$L__BB0_13;
	ld.global.u8 	%rd66, [%rd101+1];
	ld.global.u8 	%rd67, [%rd101+2];
	ld.global.u8 	%rd68, [%rd101+3];
	add.s64 	%rd69, %rd105, %rd66;
	add.s64 	%rd70, %rd69, %rd67;
	add.s64 	%rd106, %rd70, %rd68;
	bra.uni 	$L__BB0_14;
$L__BB0_13:
	add.s64 	%rd106, %rd105, 765;
$L__BB0_14:
	ld.global.u8 	%rs4, [%rd101+8];
	setp.eq.s16 	%p7, %rs4, 0;
	@%p7 bra 	$L__BB0_16;
	ld.global.u8 	%rd71, [%rd101+5];
	ld.global.u8 	%rd72, [%rd101+6];
	ld.global.u8 	%rd73, [%rd101+7];
	add.s64 	%rd74, %rd106, %rd71;
	add.s64 	%rd75, %rd74, %rd72;
	add.s64 	%rd103, %rd75, %rd73;
	bra.uni 	$L__BB0_17;
$L__BB0_16:
	add.s64 	%rd103, %rd106, 765;
$L__BB0_17:
	add.s64 	%rd102, %rd102, -4;
	add.s64 	%rd101, %rd101, 16;
	setp.ne.s64 	%p8, %rd102, 0;
	mov.u64 	%rd114, %rd4;
	@%p8 bra 	$L__BB0_5;
$L__BB0_18:
	setp.eq.s64 	%p9, %rd3, 0;
	@%p9 bra 	$L__BB0_31;
	setp.eq.s32 	%p10, %r4, 1;
	@%p10 bra 	$L__BB0_27;
	add.s64 	%rd77, %rd10, %rd114;
	shl.b64 	%rd78, %rd77, 2;
	add.s64 	%rd32, %rd1, %rd78;
	ld.global.u8 	%rs5, [%rd32+3];
	setp.eq.s16 	%p11, %rs5, 0;
	@%p11 bra 	$L__BB0_22;
	ld.global.u8 	%rd79, [%rd32];
	ld.global.u8 	%rd80, [%rd32+1];
	ld.global.u8 	%rd81, [%rd32+2];
	add.s64 	%rd82, %rd103, %rd79;
	add.s64 	%rd83, %rd82, %rd80;
	add.s64 	%rd111, %rd83, %rd81;
	bra.uni 	$L__BB0_23;
$L__BB0_22:
	add.s64 	%rd111, %rd103, 765;
$L__BB0_23:
	ld.global.u8 	%rs6, [%rd32+7];
	setp.eq.s16 	%p12, %rs6, 0;
	@%p12 bra 	$L__BB0_25;
	ld.global.u8 	%rd84, [%rd32+4];
	ld.global.u8 	%rd85, [%rd32+5];
	ld.global.u8 	%rd86, [%rd32+6];
	add.s64 	%rd87, %rd111, %rd84;
	add.s64 	%rd88, %rd87, %rd85;
	add.s64 	%rd103, %rd88, %rd86;
	bra.uni 	$L__BB0_26;
$L__BB0_25:
	add.s64 	%rd103, %rd111, 765;
$L__BB0_26:
	add.s64 	%rd114, %rd114, 2;
$L__BB0_27:
	setp.eq.s32 	%p13, %r5, 0;
	@%p13 bra 	$L__BB0_31;
	add.s64 	%rd89, %rd10, %rd114;
	shl.b64 	%rd90, %rd89, 2;
	add.s64 	%rd43, %rd1, %rd90;
	ld.global.u8 	%rs7, [%rd43+3];
	setp.eq.s16 	%p14, %rs7, 0;
	@%p14 bra 	$L__BB0_30;
	ld.global.u8 	%rd91, [%rd43];
	ld.global.u8 	%rd92, [%rd43+1];
	ld.global.u8 	%rd93, [%rd43+2];
	add.s64 	%rd94, %rd103, %rd91;
	add.s64 	%rd95, %rd94, %rd92;
	add.s64 	%rd103, %rd95, %rd93;
	bra.uni 	$L__BB0_31;
$L__BB0_30:
	add.s64 	%rd103, %rd103, 765;
$L__BB0_31:
	add.s64 	%rd99, %rd99, 1;
	setp.ne.s64 	%p15, %rd99, %rd5;
	@%p15 bra 	$L__BB0_3;
	cvt.u32.u64 	%r15, %rd103;
$L__BB0_33:
	cvta.to.global.u64 	%rd96, %rd48;
	mad.lo.s32 	%r14, %r10, %r2, %r1;
	mul.wide.u32 	%rd97, %r14, 4;
	add.s64 	%rd98, %rd96, %rd97;
	st.global.u32 	[%rd98], %r15;
	ret;

}


// ===== COMPILED SASS (sm_100) =====

	.target	sm_100

	.elftype	@"ET_EXEC"


//--------------------- .note.nv.tkinfo           --------------------------
	.section	.note.nv.tkinfo,"",@"SHT_NOTE"
	.sectionflags	@"SHF_NOTE_NV_TKINFO"
	.tkinfo
        /*0018*/ 	.word	0x00000002
        /*0030*/ 	.string	""
        /*0030*/ 	.string	"ptxas"
        /*0030*/ 	.string	"Cuda compilation tools, release 13.0, V13.0.88"
        /*0030*/ 	.string	"Build cuda_13.0.r13.0/compiler.36424714_0"
        /*0030*/ 	.string	"-arch sm_100 -m 64 "



//--------------------- .note.nv.cuinfo           --------------------------
	.section	.note.nv.cuinfo,"",@"SHT_NOTE"
	.sectionflags	@"SHF_NOTE_NV_CUINFO"
        /*0018*/ 	.short	0x0002
        /*001a*/ 	.short	0x0064
        /*001c*/ 	.short	0x0082
	.zero		2


//--------------------- .nv.info                  --------------------------
	.section	.nv.info,"",@"SHT_CUDA_INFO"
	.align	4


	//----- nvinfo : EIATTR_REGCOUNT
	.align		4
        /*0000*/ 	.byte	0x04, 0x2f
        /*0002*/ 	.short	(.L_1 - .L_0)
	.align		4
.L_0:
        /*0004*/ 	.word	index@(blockhash)
        /*0008*/ 	.word	0x00000017


	//----- nvinfo : EIATTR_FRAME_SIZE
	.align		4
.L_1:
        /*000c*/ 	.byte	0x04, 0x11
        /*000e*/ 	.short	(.L_3 - .L_2)
	.align		4
.L_2:
        /*0010*/ 	.word	index@(blockhash)
        /*0014*/ 	.word	0x00000000


	//----- nvinfo : EIATTR_MIN_STACK_SIZE
	.align		4
.L_3:
        /*0018*/ 	.byte	0x04, 0x12
        /*001a*/ 	.short	(.L_5 - .L_4)
	.align		4
.L_4:
        /*001c*/ 	.word	index@(blockhash)
        /*0020*/ 	.word	0x00000000
.L_5:


//--------------------- .nv.compat                --------------------------
	.section	.nv.compat,"",@"SHT_CUDA_COMPAT_INFO"
	.align	4
        /*0000*/ 	.byte	0x02, 0x09, 0x00, 0x00, 0x02, 0x02, 0x01, 0x00, 0x02, 0x05, 0x05, 0x00, 0x03, 0x07, 0x01, 0x01
        /*0010*/ 	.byte	0x02, 0x03, 0x00, 0x00, 0x02, 0x06, 0x01, 0x00, 0x04, 0x0b, 0x08, 0x00, 0x09, 0x00, 0x00, 0x00
        /*0020*/ 	.byte	0x00, 0x00, 0x00, 0x00


//--------------------- .nv.info.blockhash        --------------------------
	.section	.nv.info.blockhash,"",@"SHT_CUDA_INFO"
	.sectionflags	@""
	.align	4


	//----- nvinfo : EIATTR_CUDA_API_VERSION
	.align		4
        /*0000*/ 	.byte	0x04, 0x37
        /*0002*/ 	.short	(.L_7 - .L_6)
.L_6:
        /*0004*/ 	.word	0x00000082


	//----- nvinfo : EIATTR_KPARAM_INFO
	.align		4
.L_7:
        /*0008*/ 	.byte	0x04, 0x17
        /*000a*/ 	.short	(.L_9 - .L_8)
.L_8:
        /*000c*/ 	.word	0x00000000
        /*0010*/ 	.short	0x0004
        /*0012*/ 	.short	0x0018
        /*0014*/ 	.byte	0x00, 0xf0, 0x11, 0x00


	//----- nvinfo : EIATTR_KPARAM_INFO
	.align		4
.L_9:
        /*0018*/ 	.byte	0x04, 0x17
        /*001a*/ 	.short	(.L_11 - .L_10)
.L_10:
        /*001c*/ 	.word	0x00000000
        /*0020*/ 	.short	0x0003
        /*0022*/ 	.short	0x0014
        /*0024*/ 	.byte	0x00, 0xf0, 0x11, 0x00


	//----- nvinfo : EIATTR_KPARAM_INFO
	.align		4
.L_11:
        /*0028*/ 	.byte	0x04, 0x17
        /*002a*/ 	.short	(.L_13 - .L_12)
.L_12:
        /*002c*/ 	.word	0x00000000
        /*0030*/ 	.short	0x0002
        /*0032*/ 	.short	0x0010
        /*0034*/ 	.byte	0x00, 0xf0, 0x11, 0x00


	//----- nvinfo : EIATTR_KPARAM_INFO
	.align		4
.L_13:
        /*0038*/ 	.byte	0x04, 0x17
        /*003a*/ 	.short	(.L_15 - .L_14)
.L_14:
        /*003c*/ 	.word	0x00000000
        /*0040*/ 	.short	0x0001
        /*0042*/ 	.short	0x0008
        /*0044*/ 	.byte	0x00, 0xf5, 0x21, 0x00


	//----- nvinfo : EIATTR_KPARAM_INFO
	.align		4
.L_15:
        /*0048*/ 	.byte	0x04, 0x17
        /*004a*/ 	.short	(.L_17 - .L_16)
.L_16:
        /*004c*/ 	.word	0x00000000
        /*0050*/ 	.short	0x0000
        /*0052*/ 	.short	0x0000
        /*0054*/ 	.byte	0x00, 0xf5, 0x21, 0x00


	//----- nvinfo : EIATTR_SPARSE_MMA_MASK
	.align		4
.L_17:
        /*0058*/ 	.byte	0x03, 0x50
        /*005a*/ 	.short	0x0000


	//----- nvinfo : EIATTR_MAXREG_COUNT
	.align		4
        /*005c*/ 	.byte	0x03, 0x1b
        /*005e*/ 	.short	0x00ff


	//----- nvinfo : EIATTR_MERCURY_ISA_VERSION
	.align		4
        /*0060*/ 	.byte	0x03, 0x5f
        /*0062*/ 	.short	0x0101


	//----- nvinfo : EIATTR_VRC_CTA_INIT_COUNT
	.align		4
        /*0064*/ 	.byte	0x02, 0x4a
	.zero		1
	.zero		1


	//----- nvinfo : EIATTR_EXIT_INSTR_OFFSETS
	.align		4
        /*0068*/ 	.byte	0x04, 0x1c
        /*006a*/ 	.short	(.L_19 - .L_18)


	//   ....[0]....
.L_18:
        /*006c*/ 	.word	0x00000870


	//----- nvinfo : EIATTR_CRS_STACK_SIZE
	.align		4
.L_19:
        /*0070*/ 	.byte	0x04, 0x1e
        /*0072*/ 	.short	(.L_21 - .L_20)
.L_20:
        /*0074*/ 	.word	0x00000000


	//----- nvinfo : EIATTR_CBANK_PARAM_SIZE
	.align		4
.L_21:
        /*0078*/ 	.byte	0x03, 0x19
        /*007a*/ 	.short	0x001c


	//----- nvinfo : EIATTR_PARAM_CBANK
	.align		4
        /*007c*/ 	.byte	0x04, 0x0a
        /*007e*/ 	.short	(.L_23 - .L_22)
	.align		4
.L_22:
        /*0080*/ 	.word	index@(.nv.constant0.blockhash)
        /*0084*/ 	.short	0x0380
        /*0086*/ 	.short	0x001c


	//----- nvinfo : EIATTR_SW_WAR
	.align		4
.L_23:
        /*0088*/ 	.byte	0x04, 0x36
        /*008a*/ 	.short	(.L_25 - .L_24)
.L_24:
        /*008c*/ 	.word	0x00000008
.L_25:


//--------------------- .nv.callgraph             --------------------------
	.section	.nv.callgraph,"",@"SHT_CUDA_CALLGRAPH"
	.align	4
	.sectionentsize	8
	.align		4
        /*0000*/ 	.word	0x00000000
	.align		4
        /*0004*/ 	.word	0xffffffff
	.align		4
        /*0008*/ 	.word	0x00000000
	.align		4
        /*000c*/ 	.word	0xfffffffe
	.align		4
        /*0010*/ 	.word	0x00000000
	.align		4
        /*0014*/ 	.word	0xfffffffd
	.align		4
        /*0018*/ 	.word	0x00000000
	.align		4
        /*001c*/ 	.word	0xfffffffc


//--------------------- .text.blockhash           --------------------------
	.section	.text.blockhash,"ax",@progbits
	.align	128
        .global         blockhash
        .type           blockhash,@function
        .size           blockhash,(.L_x_9 - blockhash)
        .other          blockhash,@"STO_CUDA_ENTRY STV_DEFAULT"
blockhash:
.text.blockhash:
[----:B------:R-:W-:Y:S01]  /*0000*/  LDC R1, c[0x0][0x37c] ;  /* 0x0000df00ff017b82 */ /* 0x000fe20000000800 */
[----:B------:R-:W0:Y:S01]  /*0010*/  LDCU UR5, c[0x0][0x394] ;  /* 0x00007280ff0577ac */ /* 0x000e220008000800 */
[----:B------:R-:W1:Y:S06]  /*0020*/  S2R R0, SR_TID.Y ;  /* 0x0000000000007919 */ /* 0x000e6c0000002200 */
[----:B------:R-:W2:Y:S01]  /*0030*/  S2UR UR12, SR_CTAID.X ;  /* 0x00000000000c79c3 */ /* 0x000ea20000002500 */
[----:B------:R-:W-:Y:S01]  /*0040*/  IMAD.MOV.U32 R6, RZ, RZ, RZ ;  /* 0x000000ffff067224 */ /* 0x000fe200078e00ff */
[----:B------:R-:W3:Y:S01]  /*0050*/  LDCU.64 UR10, c[0x0][0x358] ;  /* 0x00006b00ff0a77ac */ /* 0x000ee20008000a00 */
[----:B0-----:R-:W-:-:S09]  /*0060*/  UISETP.NE.AND UP0, UPT, UR5, URZ, UPT ;  /* 0x000000ff0500728c */ /* 0x001fd2000bf05270 */
[----:B---3--:R-:W-:Y:S05]  /*0070*/  BRA.U !UP0, `(.L_x_0) ;  /* 0x0000000508e87547 */ /* 0x008fea000b800000 */
[----:B------:R-:W0:Y:S02]  /*0080*/  LDCU UR8, c[0x0][0x390] ;  /* 0x00007200ff0877ac */ /* 0x000e240008000800 */
[----:B0-----:R-:W-:-:S09]  /*0090*/  UISETP.NE.AND UP0, UPT, UR8, URZ, UPT ;  /* 0x000000ff0800728c */ /* 0x001fd2000bf05270 */
[----:B------:R-:W-:Y:S05]  /*00a0*/  BRA.U !UP0, `(.L_x_0) ;  /* 0x0000000508dc7547 */ /* 0x000fea000b800000 */
[----:B------:R-:W-:Y:S01]  /*00b0*/  ULOP3.LUT UR4, UR8, 0x3, URZ, 0xc0, !UPT ;  /* 0x0000000308047892 */ /* 0x000fe2000f8ec0ff */
[----:B-1----:R-:W-:Y:S01]  /*00c0*/  IMAD R20, R0, UR5, RZ ;  /* 0x0000000500147c24 */ /* 0x002fe2000f8e02ff */
[----:B------:R-:W-:Y:S01]  /*00d0*/  ULOP3.LUT UR9, UR8, 0xfffffffc, URZ, 0xc0, !UPT ;  /* 0xfffffffc08097892 */ /* 0x000fe2000f8ec0ff */
[----:B------:R-:W-:Y:S01]  /*00e0*/  IMAD.MOV.U32 R6, RZ, RZ, RZ ;  /* 0x000000ffff067224 */ /* 0x000fe200078e00ff */
[----:B--2---:R-:W-:Y:S02]  /*00f0*/  UIMAD UR8, UR12, UR8, URZ ;  /* 0x000000080c0872a4 */ /* 0x004fe4000f8e02ff */
[----:B------:R-:W-:Y:S01]  /*0100*/  UISETP.NE.AND UP2, UPT, UR4, 0x1, UPT ;  /* 0x000000010400788c */ /* 0x000fe2000bf45270 */
[----:B------:R-:W-:Y:S01]  /*0110*/  UMOV UR6, URZ ;  /* 0x000000ff00067c82 */ /* 0x000fe20008000000 */
[----:B------:R-:W-:-:S09]  /*0120*/  UMOV UR7, URZ ;  /* 0x000000ff00077c82 */ /* 0x000fd20008000000 */
.L_x_7:
[----:B------:R-:W0:Y:S01]  /*0130*/  LDCU.64 UR4, c[0x0][0x390] ;  /* 0x00007200ff0477ac */ /* 0x000e220008000a00 */
[----:B------:R-:W-:Y:S01]  /*0140*/  IADD3 R5, P0, PT, R20, UR6, RZ ;  /* 0x0000000614057c10 */ /* 0x000fe2000ff1e0ff */
[----:B------:R-:W-:Y:S01]  /*0150*/  IMAD.U32 R2, RZ, RZ, UR8 ;  /* 0x00000008ff027e24 */ /* 0x000fe2000f8e00ff */
[----:B------:R-:W-:Y:S01]  /*0160*/  UIADD3 UR6, UP1, UPT, UR6, 0x1, URZ ;  /* 0x0000000106067890 */ /* 0x000fe2000ff3e0ff */
[----:B------:R-:W-:Y:S02]  /*0170*/  IMAD.MOV.U32 R3, RZ, RZ, RZ ;  /* 0x000000ffff037224 */ /* 0x000fe400078e00ff */
[----:B------:R-:W-:Y:S01]  /*0180*/  IMAD.X R4, RZ, RZ, UR7, P0 ;  /* 0x00000007ff047e24 */ /* 0x000fe200080e06ff */
[----:B------:R-:W-:Y:S02]  /*0190*/  UIADD3.X UR7, UPT, UPT, URZ, UR7, URZ, UP1, !UPT ;  /* 0x00000007ff077290 */ /* 0x000fe40008ffe4ff */
[----:B0-----:R-:W-:Y:S02]  /*01a0*/  UISETP.GE.U32.AND UP1, UPT, UR4, 0x4, UPT ;  /* 0x000000040400788c */ /* 0x001fe4000bf26070 */
[----:B------:R-:W-:Y:S01]  /*01b0*/  IMAD.WIDE.U32 R2, R5, UR4, R2 ;  /* 0x0000000405027c25 */ /* 0x000fe2000f8e0002 */
[----:B------:R-:W-:-:S03]  /*01c0*/  UISETP.NE.U32.AND UP0, UPT, UR6, UR5, UPT ;  /* 0x000000050600728c */ /* 0x000fc6000bf05070 */
[----:B------:R-:W-:Y:S01]  /*01d0*/  IMAD R7, R4, UR4, RZ ;  /* 0x0000000404077c24 */ /* 0x000fe2000f8e02ff */
[----:B------:R-:W-:Y:S01]  /*01e0*/  UISETP.NE.AND.EX UP0, UPT, UR7, URZ, UPT, UP0 ;  /* 0x000000ff0700728c */ /* 0x000fe2000bf05300 */
[----:B------:R-:W-:Y:S02]  /*01f0*/  UMOV UR4, URZ ;  /* 0x000000ff00047c82 */ /* 0x000fe40008000000 */
[----:B------:R-:W-:Y:S01]  /*0200*/  IMAD.IADD R7, R3, 0x1, R7 ;  /* 0x0000000103077824 */ /* 0x000fe200078e0207 */
[----:B------:R-:W-:Y:S01]  /*0210*/  UMOV UR5, URZ ;  /* 0x000000ff00057c82 */ /* 0x000fe20008000000 */
[----:B------:R-:W-:Y:S06]  /*0220*/  BRA.U !UP1, `(.L_x_1) ;  /* 0x0000000109c07547 */ /* 0x000fec000b800000 */
[----:B------:R-:W0:Y:S02]  /*0230*/  LDCU.64 UR4, c[0x0][0x380] ;  /* 0x00007000ff0477ac */ /* 0x000e240008000a00 */
[----:B0-----:R-:W-:Y:S01]  /*0240*/  LEA R4, P0, R2, UR4, 0x2 ;  /* 0x0000000402047c11 */ /* 0x001fe2000f8010ff */
[----:B------:R-:W-:-:S03]  /*0250*/  UMOV UR4, URZ ;  /* 0x000000ff00047c82 */ /* 0x000fc60008000000 */
[----:B------:R-:W-:Y:S02]  /*0260*/  IADD3 R4, P1, PT, R4, 0x7, RZ ;  /* 0x0000000704047810 */ /* 0x000fe40007f3e0ff */
[----:B------:R-:W-:Y:S01]  /*0270*/  LEA.HI.X R5, R2, UR5, R7, 0x2, P0 ;  /* 0x0000000502057c11 */ /* 0x000fe200080f1407 */
[----:B------:R-:W-:-:S04]  /*0280*/  UMOV UR5, UR9 ;  /* 0x0000000900057c82 */ /* 0x000fc80008000000 */
[----:B------:R-:W-:-:S07]  /*0290*/  IMAD.X R5, RZ, RZ, R5, P1 ;  /* 0x000000ffff057224 */ /* 0x000fce00008e0605 */
.L_x_2:
[----:B------:R-:W2:Y:S04]  /*02a0*/  LDG.E.U8 R9, desc[UR10][R4.64+-0x4] ;  /* 0xfffffc0a04097981 */ /* 0x000ea8000c1e1100 */
[----:B------:R-:W3:Y:S04]  /*02b0*/  LDG.E.U8 R8, desc[UR10][R4.64] ;  /* 0x0000000a04087981 */ /* 0x000ee8000c1e1100 */
[----:B------:R-:W4:Y:S04]  /*02c0*/  LDG.E.U8 R11, desc[UR10][R4.64+0x4] ;  /* 0x0000040a040b7981 */ /* 0x000f28000c1e1100 */
[----:B------:R-:W5:Y:S01]  /*02d0*/  LDG.E.U8 R14, desc[UR10][R4.64+0x8] ;  /* 0x0000080a040e7981 */ /* 0x000f62000c1e1100 */
[----:B--2---:R-:W-:-:S02]  /*02e0*/  ISETP.NE.AND P1, PT, R9, RZ, PT ;  /* 0x000000ff0900720c */ /* 0x004fc40003f25270 */
[----:B---3--:R-:W-:-:S11]  /*02f0*/  ISETP.NE.AND P2, PT, R8, RZ, PT ;  /* 0x000000ff0800720c */ /* 0x008fd60003f45270 */
[----:B------:R-:W2:Y:S04]  /*0300*/  @P1 LDG.E.U8 R9, desc[UR10][R4.64+-0x7] ;  /* 0xfffff90a04091981 */ /* 0x000ea8000c1e1100 */
[----:B------:R-:W2:Y:S01]  /*0310*/  @P1 LDG.E.U8 R8, desc[UR10][R4.64+-0x6] ;  /* 0xfffffa0a04081981 */ /* 0x000ea2000c1e1100 */
[----:B----4-:R-:W-:-:S03]  /*0320*/  ISETP.NE.AND P3, PT, R11, RZ, PT ;  /* 0x000000ff0b00720c */ /* 0x010fc60003f65270 */
[----:B------:R-:W3:Y:S04]  /*0330*/  @P1 LDG.E.U8 R10, desc[UR10][R4.64+-0x5] ;  /* 0xfffffb0a040a1981 */ /* 0x000ee8000c1e1100 */
[----:B------:R-:W4:Y:S04]  /*0340*/  @P2 LDG.E.U8 R11, desc[UR10][R4.64+-0x3] ;  /* 0xfffffd0a040b2981 */ /* 0x000f28000c1e1100 */
[----:B------:R-:W4:Y:S04]  /*0350*/  @P2 LDG.E.U8 R12, desc[UR10][R4.64+-0x2] ;  /* 0xfffffe0a040c2981 */ /* 0x000f28000c1e1100 */
[----:B------:R-:W4:Y:S01]  /*0360*/  @P2 LDG.E.U8 R13, desc[UR10][R4.64+-0x1] ;  /* 0xffffff0a040d2981 */ /* 0x000f22000c1e1100 */
[----:B-----5:R-:W-:-:S03]  /*0370*/  ISETP.NE.AND P0, PT, R14, RZ, PT ;  /* 0x000000ff0e00720c */ /* 0x020fc60003f05270 */
[----:B------:R-:W5:Y:S04]  /*0380*/  @P3 LDG.E.U8 R14, desc[UR10][R4.64+0x1] ;  /* 0x0000010a040e3981 */ /* 0x000f68000c1e1100 */
[----:B------:R-:W5:Y:S04]  /*0390*/  @P3 LDG.E.U8 R15, desc[UR10][R4.64+0x2] ;  /* 0x0000020a040f3981 */ /* 0x000f68000c1e1100 */
[----:B------:R-:W5:Y:S04]  /*03a0*/  @P3 LDG.E.U8 R16, desc[UR10][R4.64+0x3] ;  /* 0x0000030a04103981 */ /* 0x000f68000c1e1100 */
[----:B------:R-:W5:Y:S04]  /*03b0*/  @P0 LDG.E.U8 R17, desc[UR10][R4.64+0x5] ;  /* 0x0000050a04110981 */ /* 0x000f68000c1e1100 */
[----:B------:R-:W5:Y:S04]  /*03c0*/  @P0 LDG.E.U8 R18, desc[UR10][R4.64+0x6] ;  /* 0x0000060a04120981 */ /* 0x000f68000c1e1100 */
[----:B------:R0:W5:Y:S01]  /*03d0*/  @P0 LDG.E.U8 R19, desc[UR10][R4.64+0x7] ;  /* 0x0000070a04130981 */ /* 0x000162000c1e1100 */
[----:B------:R-:W-:-:S04]  /*03e0*/  UIADD3 UR5, UP1, UPT, UR5, -0x4, URZ ;  /* 0xfffffffc05057890 */ /* 0x000fc8000ff3e0ff */
[----:B------:R-:W-:Y:S02]  /*03f0*/  UIADD3.X UR4, UPT, UPT, UR4, -0x1, URZ, UP1, !UPT ;  /* 0xffffffff04047890 */ /* 0x000fe40008ffe4ff */
[----:B------:R-:W-:-:S04]  /*0400*/  UISETP.NE.U32.AND UP1, UPT, UR5, URZ, UPT ;  /* 0x000000ff0500728c */ /* 0x000fc8000bf25070 */
[----:B------:R-:W-:Y:S01]  /*0410*/  UISETP.NE.AND.EX UP1, UPT, UR4, URZ, UPT, UP1 ;  /* 0x000000ff0400728c */ /* 0x000fe2000bf25310 */
[----:B--2---:R-:W-:Y:S01]  /*0420*/  @P1 IADD3 R9, PT, PT, R8, R6, R9 ;  /* 0x0000000608091210 */ /* 0x004fe20007ffe009 */
[----:B------:R-:W-:-:S04]  /*0430*/  @!P1 VIADD R6, R6, 0x2fd ;  /* 0x000002fd06069836 */ /* 0x000fc80000000000 */
[----:B---3--:R-:W-:Y:S01]  /*0440*/  @P1 IMAD.IADD R6, R10, 0x1, R9 ;  /* 0x000000010a061824 */ /* 0x008fe200078e0209 */
[----:B0-----:R-:W-:-:S05]  /*0450*/  IADD3 R4, P1, PT, R4, 0x10, RZ ;  /* 0x0000001004047810 */ /* 0x001fca0007f3e0ff */
[----:B------:R-:W-:Y:S01]  /*0460*/  IMAD.X R5, RZ, RZ, R5, P1 ;  /* 0x000000ffff057224 */ /* 0x000fe200008e0605 */
[----:B----4-:R-:W-:-:S05]  /*0470*/  @P2 IADD3 R12, PT, PT, R12, R6, R11 ;  /* 0x000000060c0c2210 */ /* 0x010fca0007ffe00b */
[----:B------:R-:W-:Y:S02]  /*0480*/  @P2 IMAD.IADD R13, R13, 0x1, R12 ;  /* 0x000000010d0d2824 */ /* 0x000fe400078e020c */
[----:B------:R-:W-:-:S05]  /*0490*/  @!P2 VIADD R13, R6, 0x2fd ;  /* 0x000002fd060da836 */ /* 0x000fca0000000000 */
[----:B-----5:R-:W-:-:S05]  /*04a0*/  @P3 IADD3 R15, PT, PT, R15, R13, R14 ;  /* 0x0000000d0f0f3210 */ /* 0x020fca0007ffe00e */
[----:B------:R-:W-:Y:S02]  /*04b0*/  @P3 IMAD.IADD R16, R16, 0x1, R15 ;  /* 0x0000000110103824 */ /* 0x000fe400078e020f */
[----:B------:R-:W-:-:S05]  /*04c0*/  @!P3 VIADD R16, R13, 0x2fd ;  /* 0x000002fd0d10b836 */ /* 0x000fca0000000000 */
[----:B------:R-:W-:-:S05]  /*04d0*/  @P0 IADD3 R18, PT, PT, R18, R16, R17 ;  /* 0x0000001012120210 */ /* 0x000fca0007ffe011 */
[----:B------:R-:W-:Y:S02]  /*04e0*/  @P0 IMAD.IADD R6, R19, 0x1, R18 ;  /* 0x0000000113060824 */ /* 0x000fe400078e0212 */
[----:B------:R-:W-:Y:S01]  /*04f0*/  @!P0 VIADD R6, R16, 0x2fd ;  /* 0x000002fd10068836 */ /* 0x000fe20000000000 */
[----:B------:R-:W-:Y:S06]  /*0500*/  BRA.U UP1, `(.L_x_2) ;  /* 0xfffffffd01647547 */ /* 0x000fec000b83ffff */
[----:B------:R-:W-:Y:S01]  /*0510*/  UMOV UR4, UR9 ;  /* 0x0000000900047c82 */ /* 0x000fe20008000000 */
[----:B------:R-:W-:-:S05]  /*0520*/  UMOV UR5, URZ ;  /* 0x000000ff00057c82 */ /* 0x000fca0008000000 */
.L_x_1:
[----:B------:R-:W0:Y:S02]  /*0530*/  LDCU UR13, c[0x0][0x390] ;  /* 0x00007200ff0d77ac */ /* 0x000e240008000800 */
[----:B0-----:R-:W-:-:S09]  /*0540*/  ULOP3.LUT UP1, URZ, UR13, 0x3, URZ, 0xc0, !UPT ;  /* 0x000000030dff7892 */ /* 0x001fd2000f82c0ff */
[----:B------:R-:W-:Y:S05]  /*0550*/  BRA.U !UP1, `(.L_x_3) ;  /* 0x0000000109ac7547 */ /* 0x000fea000b800000 */
[----:B------:R-:W-:Y:S01]  /*0560*/  ULOP3.LUT UP1, URZ, UR13, 0x1, URZ, 0xc0, !UPT ;  /* 0x000000010dff7892 */ /* 0x000fe2000f82c0ff */
[----:B------:R-:W-:Y:S10]  /*0570*/  BRA.U !UP2, `(.L_x_4) ;  /* 0x000000010a5c7547 */ /* 0x000ff4000b800000 */
[----:B------:R-:W0:Y:S01]  /*0580*/  LDCU.64 UR14, c[0x0][0x380] ;  /* 0x00007000ff0e77ac */ /* 0x000e220008000a00 */
[----:B------:R-:W-:-:S04]  /*0590*/  IADD3 R5, P0, PT, R2, UR4, RZ ;  /* 0x0000000402057c10 */ /* 0x000fc8000ff1e0ff */
[----:B------:R-:W-:Y:S02]  /*05a0*/  IADD3.X R8, PT, PT, R7, UR5, RZ, P0, !PT ;  /* 0x0000000507087c10 */ /* 0x000fe400087fe4ff */
[----:B0-----:R-:W-:-:S04]  /*05b0*/  LEA R4, P0, R5, UR14, 0x2 ;  /* 0x0000000e05047c11 */ /* 0x001fc8000f8010ff */
[----:B------:R-:W-:-:S05]  /*05c0*/  LEA.HI.X R5, R5, UR15, R8, 0x2, P0 ;  /* 0x0000000f05057c11 */ /* 0x000fca00080f1408 */
[----:B------:R-:W2:Y:S04]  /*05d0*/  LDG.E.U8 R9, desc[UR10][R4.64+0x3] ;  /* 0x0000030a04097981 */ /* 0x000ea8000c1e1100 */
[----:B------:R-:W3:Y:S01]  /*05e0*/  LDG.E.U8 R8, desc[UR10][R4.64+0x7] ;  /* 0x0000070a04087981 */ /* 0x000ee2000c1e1100 */
[----:B--2---:R-:W-:Y:S02]  /*05f0*/  ISETP.NE.AND P0, PT, R9, RZ, PT ;  /* 0x000000ff0900720c */ /* 0x004fe40003f05270 */
[----:B---3--:R-:W-:-:S11]  /*0600*/  ISETP.NE.AND P1, PT, R8, RZ, PT ;  /* 0x000000ff0800720c */ /* 0x008fd60003f25270 */
[----:B------:R-:W2:Y:S04]  /*0610*/  @P0 LDG.E.U8 R9, desc[UR10][R4.64] ;  /* 0x0000000a04090981 */ /* 0x000ea8000c1e1100 */
[----:B------:R-:W2:Y:S04]  /*0620*/  @P0 LDG.E.U8 R8, desc[UR10][R4.64+0x1] ;  /* 0x0000010a04080981 */ /* 0x000ea8000c1e1100 */
[----:B------:R-:W3:Y:S04]  /*0630*/  @P0 LDG.E.U8 R10, desc[UR10][R4.64+0x2] ;  /* 0x0000020a040a0981 */ /* 0x000ee8000c1e1100 */
[----:B------:R-:W4:Y:S04]  /*0640*/  @P1 LDG.E.U8 R11, desc[UR10][R4.64+0x4] ;  /* 0x0000040a040b1981 */ /* 0x000f28000c1e1100 */
[----:B------:R-:W4:Y:S04]  /*0650*/  @P1 LDG.E.U8 R12, desc[UR10][R4.64+0x5] ;  /* 0x0000050a040c1981 */ /* 0x000f28000c1e1100 */
[----:B------:R-:W5:Y:S01]  /*0660*/  @P1 LDG.E.U8 R13, desc[UR10][R4.64+0x6] ;  /* 0x0000060a040d1981 */ /* 0x000f62000c1e1100 */
[----:B------:R-:W-:-:S04]  /*0670*/  UIADD3 UR4, UP3, UPT, UR4, 0x2, URZ ;  /* 0x0000000204047890 */ /* 0x000fc8000ff7e0ff */
[----:B------:R-:W-:Y:S01]  /*0680*/  UIADD3.X UR5, UPT, UPT, URZ, UR5, URZ, UP3, !UPT ;  /* 0x00000005ff057290 */ /* 0x000fe20009ffe4ff */
[----:B--2---:R-:W-:-:S05]  /*0690*/  @P0 IADD3 R9, PT, PT, R8, R6, R9 ;  /* 0x0000000608090210 */ /* 0x004fca0007ffe009 */
[----:B---3--:R-:W-:Y:S02]  /*06a0*/  @P0 IMAD.IADD R10, R10, 0x1, R9 ;  /* 0x000000010a0a0824 */ /* 0x008fe400078e0209 */
[----:B------:R-:W-:-:S05]  /*06b0*/  @!P0 VIADD R10, R6, 0x2fd ;  /* 0x000002fd060a8836 */ /* 0x000fca0000000000 */
[----:B----4-:R-:W-:-:S05]  /*06c0*/  @P1 IADD3 R12, PT, PT, R12, R10, R11 ;  /* 0x0000000a0c0c1210 */ /* 0x010fca0007ffe00b */
[----:B-----5:R-:W-:Y:S02]  /*06d0*/  @P1 IMAD.IADD R6, R13, 0x1, R12 ;  /* 0x000000010d061824 */ /* 0x020fe400078e020c */
[----:B------:R-:W-:-:S07]  /*06e0*/  @!P1 VIADD R6, R10, 0x2fd ;  /* 0x000002fd0a069836 */ /* 0x000fce0000000000 */
.L_x_4:
[----:B------:R-:W-:Y:S05]  /*06f0*/  BRA.U !UP1, `(.L_x_3) ;  /* 0x0000000109447547 */ /* 0x000fea000b800000 */
[----:B------:R-:W0:Y:S01]  /*0700*/  LDCU.64 UR14, c[0x0][0x380] ;  /* 0x00007000ff0e77ac */ /* 0x000e220008000a00 */
[----:B------:R-:W-:-:S04]  /*0710*/  IADD3 R3, P0, PT, R2, UR4, RZ ;  /* 0x0000000402037c10 */ /* 0x000fc8000ff1e0ff */
[----:B------:R-:W-:Y:S02]  /*0720*/  IADD3.X R4, PT, PT, R7, UR5, RZ, P0, !PT ;  /* 0x0000000507047c10 */ /* 0x000fe400087fe4ff */
[----:B0-----:R-:W-:-:S04]  /*0730*/  LEA R2, P0, R3, UR14, 0x2 ;  /* 0x0000000e03027c11 */ /* 0x001fc8000f8010ff */
[----:B------:R-:W-:-:S05]  /*0740*/  LEA.HI.X R3, R3, UR15, R4, 0x2, P0 ;  /* 0x0000000f03037c11 */ /* 0x000fca00080f1404 */
[----:B------:R-:W2:Y:S01]  /*0750*/  LDG.E.U8 R4, desc[UR10][R2.64+0x3] ;  /* 0x0000030a02047981 */ /* 0x000ea2000c1e1100 */
[----:B------:R-:W-:Y:S01]  /*0760*/  BSSY.RECONVERGENT B0, `(.L_x_3) ;  /* 0x000000a000007945 */ /* 0x000fe20003800200 */
[----:B--2---:R-:W-:-:S13]  /*0770*/  ISETP.NE.AND P0, PT, R4, RZ, PT ;  /* 0x000000ff0400720c */ /* 0x004fda0003f05270 */
[----:B------:R-:W-:Y:S05]  /*0780*/  @!P0 BRA `(.L_x_5) ;  /* 0x0000000000188947 */ /* 0x000fea0003800000 */
[----:B------:R-:W2:Y:S04]  /*0790*/  LDG.E.U8 R5, desc[UR10][R2.64] ;  /* 0x0000000a02057981 */ /* 0x000ea8000c1e1100 */
[----:B------:R-:W2:Y:S04]  /*07a0*/  LDG.E.U8 R4, desc[UR10][R2.64+0x1] ;  /* 0x0000010a02047981 */ /* 0x000ea8000c1e1100 */
[----:B------:R-:W3:Y:S01]  /*07b0*/  LDG.E.U8 R7, desc[UR10][R2.64+0x2] ;  /* 0x0000020a02077981 */ /* 0x000ee2000c1e1100 */
[----:B--2---:R-:W-:-:S05]  /*07c0*/  IADD3 R4, PT, PT, R4, R6, R5 ;  /* 0x0000000604047210 */ /* 0x004fca0007ffe005 */
[----:B---3--:R-:W-:Y:S01]  /*07d0*/  IMAD.IADD R6, R7, 0x1, R4 ;  /* 0x0000000107067824 */ /* 0x008fe200078e0204 */
[----:B------:R-:W-:Y:S06]  /*07e0*/  BRA `(.L_x_6) ;  /* 0x0000000000047947 */ /* 0x000fec0003800000 */
.L_x_5:
[----:B------:R-:W-:-:S07]  /*07f0*/  VIADD R6, R6, 0x2fd ;  /* 0x000002fd06067836 */ /* 0x000fce0000000000 */
.L_x_6:
[----:B------:R-:W-:Y:S05]  /*0800*/  BSYNC.RECONVERGENT B0 ;  /* 0x0000000000007941 */ /* 0x000fea0003800200 */
.L_x_3:
[----:B------:R-:W-:Y:S05]  /*0810*/  BRA.U UP0, `(.L_x_7) ;  /* 0xfffffff900447547 */ /* 0x000fea000b83ffff */
.L_x_0:
[----:B------:R-:W1:Y:S08]  /*0820*/  LDC R5, c[0x0][0x398] ;  /* 0x0000e600ff057b82 */ /* 0x000e700000000800 */
[----:B------:R-:W0:Y:S01]  /*0830*/  LDC.64 R2, c[0x0][0x388] ;  /* 0x0000e200ff027b82 */ /* 0x000e220000000a00 */
[----:B-12---:R-:W-:-:S04]  /*0840*/  IMAD R5, R0, R5, UR12 ;  /* 0x0000000c00057e24 */ /* 0x006fc8000f8e0205 */
[----:B0-----:R-:W-:-:S05]  /*0850*/  IMAD.WIDE.U32 R2, R5, 0x4, R2 ;  /* 0x0000000405027825 */ /* 0x001fca00078e0002 */
[----:B------:R-:W-:Y:S01]  /*0860*/  STG.E desc[UR10][R2.64], R6 ;  /* 0x0000000602007986 */ /* 0x000fe2000c10190a */
[----:B------:R-:W-:Y:S05]  /*0870*/  EXIT ;  /* 0x000000000000794d */ /* 0x000fea0003800000 */
.L_x_8:
[----:B------:R-:W-:-:S00]  /*0880*/  BRA `(.L_x_8) ;  /* 0xfffffffc00fc7947 */ /* 0x000fc0000383ffff */
[----:B------:R-:W-:-:S00]  /*0890*/  NOP ;  /* 0x0000000000007918 */ /* 0x000fc00000000000 */
        /* <DEDUP_REMOVED lines=14> */
.L_x_9:


//--------------------- .nv.shared.reserved.0     --------------------------
	.section	.nv.shared.reserved.0,"aw",@nobits
	.weak		__nv_reservedSMEM_offset_0_alias
	.size		__nv_reservedSMEM_offset_0_alias, 0, 64
	.other		__nv_reservedSMEM_offset_0_alias,@"STO_CUDA_RESERVED_SHARED STV_DEFAULT"
__nv_reservedSMEM_offset_0_alias:
	.zero		0
	.zero		64


//--------------------- .nv.constant0.blockhash   --------------------------
	.section	.nv.constant0.blockhash,"a",@progbits
	.sectionflags	@""
	.align	4
.nv.constant0.blockhash:
	.zero		924


//--------------------- SYMBOLS --------------------------

	.type		.nv.reservedSmem.offset0,@object
	.size		.nv.reservedSmem.offset0,0x4
